//
// Generated by NVIDIA NVVM Compiler
//
// Compiler Build ID: CL-36424714
// Cuda compilation tools, release 13.0, V13.0.88
// Based on NVVM 20.0.0
//

.version 9.0
.target sm_100
.address_size 64

	// .globl	_Z10scanKernelPiS_i
.extern .shared .align 16 .b8 temp[];

.visible .entry _Z10scanKernelPiS_i(
	.param .u64 .ptr .align 1 _Z10scanKernelPiS_i_param_0,
	.param .u64 .ptr .align 1 _Z10scanKernelPiS_i_param_1,
	.param .u32 _Z10scanKernelPiS_i_param_2
)
{
	.reg .pred 	%p<12>;
	.reg .b32 	%r<54>;
	.reg .b64 	%rd<9>;

	ld.param.u64 	%rd4, [_Z10scanKernelPiS_i_param_0];
	ld.param.u64 	%rd3, [_Z10scanKernelPiS_i_param_1];
	ld.param.u32 	%r15, [_Z10scanKernelPiS_i_param_2];
	cvta.to.global.u64 	%rd5, %rd4;
	mov.u32 	%r1, %tid.x;
	shl.b32 	%r2, %r1, 1;
	setp.ge.s32 	%p1, %r2, %r15;
	mul.wide.u32 	%rd6, %r2, 4;
	add.s64 	%rd1, %rd5, %rd6;
	shl.b32 	%r16, %r1, 3;
	mov.u32 	%r17, temp;
	add.s32 	%r3, %r17, %r16;
	@%p1 bra 	$L__BB0_2;
	ld.global.u32 	%r19, [%rd1];
	st.shared.u32 	[%r3], %r19;
	bra.uni 	$L__BB0_3;
$L__BB0_2:
	mov.b32 	%r18, 0;
	st.shared.u32 	[%r3], %r18;
$L__BB0_3:
	add.s32 	%r4, %r2, 1;
	setp.ge.s32 	%p2, %r4, %r15;
	@%p2 bra 	$L__BB0_5;
	ld.global.u32 	%r21, [%rd1+4];
	st.shared.u32 	[%r3+4], %r21;
	bra.uni 	$L__BB0_6;
$L__BB0_5:
	mov.b32 	%r20, 0;
	st.shared.u32 	[%r3+4], %r20;
$L__BB0_6:
	shr.s32 	%r49, %r15, 1;
	setp.lt.s32 	%p3, %r49, 1;
	mov.b32 	%r51, 1;
	@%p3 bra 	$L__BB0_11;
	mov.b32 	%r51, 1;
$L__BB0_8:
	bar.sync 	0;
	setp.ge.s32 	%p4, %r1, %r49;
	@%p4 bra 	$L__BB0_10;
	mul.lo.s32 	%r24, %r51, %r4;
	shl.b32 	%r25, %r24, 2;
	add.s32 	%r27, %r17, %r25;
	ld.shared.u32 	%r28, [%r27+-4];
	shl.b32 	%r29, %r51, 2;
	add.s32 	%r30, %r27, %r29;
	ld.shared.u32 	%r31, [%r30+-4];
	add.s32 	%r32, %r31, %r28;
	st.shared.u32 	[%r30+-4], %r32;
$L__BB0_10:
	shl.b32 	%r51, %r51, 1;
	shr.u32 	%r9, %r49, 1;
	setp.gt.u32 	%p5, %r49, 1;
	mov.u32 	%r49, %r9;
	@%p5 bra 	$L__BB0_8;
$L__BB0_11:
	setp.ne.s32 	%p6, %r1, 0;
	@%p6 bra 	$L__BB0_13;
	shl.b32 	%r33, %r15, 2;
	add.s32 	%r35, %r17, %r33;
	mov.b32 	%r36, 0;
	st.shared.u32 	[%r35+-4], %r36;
$L__BB0_13:
	setp.lt.s32 	%p7, %r15, 2;
	@%p7 bra 	$L__BB0_18;
	mov.b32 	%r52, 1;
$L__BB0_15:
	shr.u32 	%r51, %r51, 1;
	bar.sync 	0;
	setp.ge.u32 	%p8, %r1, %r52;
	@%p8 bra 	$L__BB0_17;
	mul.lo.s32 	%r38, %r51, %r4;
	shl.b32 	%r39, %r38, 2;
	add.s32 	%r41, %r17, %r39;
	ld.shared.u32 	%r42, [%r41+-4];
	shl.b32 	%r43, %r51, 2;
	add.s32 	%r44, %r41, %r43;
	ld.shared.u32 	%r45, [%r44+-4];
	st.shared.u32 	[%r41+-4], %r45;
	add.s32 	%r46, %r45, %r42;
	st.shared.u32 	[%r44+-4], %r46;
$L__BB0_17:
	shl.b32 	%r52, %r52, 1;
	setp.lt.s32 	%p9, %r52, %r15;
	@%p9 bra 	$L__BB0_15;
$L__BB0_18:
	setp.ge.s32 	%p10, %r2, %r15;
	bar.sync 	0;
	cvta.to.global.u64 	%rd7, %rd3;
	add.s64 	%rd2, %rd7, %rd6;
	@%p10 bra 	$L__BB0_20;
	ld.shared.u32 	%r47, [%r3];
	st.global.u32 	[%rd2], %r47;
$L__BB0_20:
	setp.ge.s32 	%p11, %r4, %r15;
	@%p11 bra 	$L__BB0_22;
	ld.shared.u32 	%r48, [%r3+4];
	st.global.u32 	[%rd2+4], %r48;
$L__BB0_22:
	ret;

}
	// .globl	_Z16scanKernelSimplePKiPii
.visible .entry _Z16scanKernelSimplePKiPii(
	.param .u64 .ptr .align 1 _Z16scanKernelSimplePKiPii_param_0,
	.param .u64 .ptr .align 1 _Z16scanKernelSimplePKiPii_param_1,
	.param .u32 _Z16scanKernelSimplePKiPii_param_2
)
{
	.reg .pred 	%p<11>;
	.reg .b32 	%r<108>;
	.reg .b64 	%rd<20>;

	ld.param.u64 	%rd9, [_Z16scanKernelSimplePKiPii_param_0];
	ld.param.u64 	%rd8, [_Z16scanKernelSimplePKiPii_param_1];
	ld.param.u32 	%r30, [_Z16scanKernelSimplePKiPii_param_2];
	cvta.to.global.u64 	%rd1, %rd9;
	mov.u32 	%r31, %tid.x;
	mov.u32 	%r32, %ctaid.x;
	mov.u32 	%r33, %ntid.x;
	mad.lo.s32 	%r1, %r32, %r33, %r31;
	setp.ge.s32 	%p1, %r1, %r30;
	@%p1 bra 	$L__BB1_15;
	setp.lt.s32 	%p2, %r1, 1;
	mov.b32 	%r107, 0;
	@%p2 bra 	$L__BB1_14;
	and.b32  	%r2, %r1, 15;
	setp.lt.u32 	%p3, %r1, 16;
	mov.b32 	%r100, 0;
	mov.u32 	%r107, %r100;
	@%p3 bra 	$L__BB1_5;
	and.b32  	%r100, %r1, 2147483632;
	neg.s32 	%r94, %r100;
	add.s64 	%rd18, %rd1, 32;
	mov.b32 	%r107, 0;
$L__BB1_4:
	.pragma "nounroll";
	ld.global.u32 	%r38, [%rd18+-32];
	add.s32 	%r39, %r38, %r107;
	ld.global.u32 	%r40, [%rd18+-28];
	add.s32 	%r41, %r40, %r39;
	ld.global.u32 	%r42, [%rd18+-24];
	add.s32 	%r43, %r42, %r41;
	ld.global.u32 	%r44, [%rd18+-20];
	add.s32 	%r45, %r44, %r43;
	ld.global.u32 	%r46, [%rd18+-16];
	add.s32 	%r47, %r46, %r45;
	ld.global.u32 	%r48, [%rd18+-12];
	add.s32 	%r49, %r48, %r47;
	ld.global.u32 	%r50, [%rd18+-8];
	add.s32 	%r51, %r50, %r49;
	ld.global.u32 	%r52, [%rd18+-4];
	add.s32 	%r53, %r52, %r51;
	ld.global.u32 	%r54, [%rd18];
	add.s32 	%r55, %r54, %r53;
	ld.global.u32 	%r56, [%rd18+4];
	add.s32 	%r57, %r56, %r55;
	ld.global.u32 	%r58, [%rd18+8];
	add.s32 	%r59, %r58, %r57;
	ld.global.u32 	%r60, [%rd18+12];
	add.s32 	%r61, %r60, %r59;
	ld.global.u32 	%r62, [%rd18+16];
	add.s32 	%r63, %r62, %r61;
	ld.global.u32 	%r64, [%rd18+20];
	add.s32 	%r65, %r64, %r63;
	ld.global.u32 	%r66, [%rd18+24];
	add.s32 	%r67, %r66, %r65;
	ld.global.u32 	%r68, [%rd18+28];
	add.s32 	%r107, %r68, %r67;
	add.s32 	%r94, %r94, 16;
	add.s64 	%rd18, %rd18, 64;
	setp.ne.s32 	%p4, %r94, 0;
	@%p4 bra 	$L__BB1_4;
$L__BB1_5:
	setp.eq.s32 	%p5, %r2, 0;
	@%p5 bra 	$L__BB1_14;
	and.b32  	%r12, %r1, 7;
	setp.lt.u32 	%p6, %r2, 8;
	@%p6 bra 	$L__BB1_8;
	mul.wide.u32 	%rd10, %r100, 4;
	add.s64 	%rd11, %rd1, %rd10;
	ld.global.u32 	%r70, [%rd11];
	add.s32 	%r71, %r70, %r107;
	ld.global.u32 	%r72, [%rd11+4];
	add.s32 	%r73, %r72, %r71;
	ld.global.u32 	%r74, [%rd11+8];
	add.s32 	%r75, %r74, %r73;
	ld.global.u32 	%r76, [%rd11+12];
	add.s32 	%r77, %r76, %r75;
	ld.global.u32 	%r78, [%rd11+16];
	add.s32 	%r79, %r78, %r77;
	ld.global.u32 	%r80, [%rd11+20];
	add.s32 	%r81, %r80, %r79;
	ld.global.u32 	%r82, [%rd11+24];
	add.s32 	%r83, %r82, %r81;
	ld.global.u32 	%r84, [%rd11+28];
	add.s32 	%r107, %r84, %r83;
	add.s32 	%r100, %r100, 8;
$L__BB1_8:
	setp.eq.s32 	%p7, %r12, 0;
	@%p7 bra 	$L__BB1_14;
	and.b32  	%r18, %r1, 3;
	setp.lt.u32 	%p8, %r12, 4;
	@%p8 bra 	$L__BB1_11;
	mul.wide.u32 	%rd12, %r100, 4;
	add.s64 	%rd13, %rd1, %rd12;
	ld.global.u32 	%r86, [%rd13];
	add.s32 	%r87, %r86, %r107;
	ld.global.u32 	%r88, [%rd13+4];
	add.s32 	%r89, %r88, %r87;
	ld.global.u32 	%r90, [%rd13+8];
	add.s32 	%r91, %r90, %r89;
	ld.global.u32 	%r92, [%rd13+12];
	add.s32 	%r107, %r92, %r91;
	add.s32 	%r100, %r100, 4;
$L__BB1_11:
	setp.eq.s32 	%p9, %r18, 0;
	@%p9 bra 	$L__BB1_14;
	mul.wide.u32 	%rd14, %r100, 4;
	add.s64 	%rd19, %rd1, %rd14;
	neg.s32 	%r105, %r18;
$L__BB1_13:
	.pragma "nounroll";
	ld.global.u32 	%r93, [%rd19];
	add.s32 	%r107, %r93, %r107;
	add.s64 	%rd19, %rd19, 4;
	add.s32 	%r105, %r105, 1;
	setp.ne.s32 	%p10, %r105, 0;
	@%p10 bra 	$L__BB1_13;
$L__BB1_14:
	cvta.to.global.u64 	%rd15, %rd8;
	mul.wide.s32 	%rd16, %r1, 4;
	add.s64 	%rd17, %rd15, %rd16;
	st.global.u32 	[%rd17], %r107;
$L__BB1_15:
	ret;

}


// ===== COMPILED SASS (sm_100) =====

	.target	sm_100

	.elftype	@"ET_EXEC"


//--------------------- .note.nv.tkinfo           --------------------------
	.section	.note.nv.tkinfo,"",@"SHT_NOTE"
	.sectionflags	@"SHF_NOTE_NV_TKINFO"
	.tkinfo
        /*0018*/ 	.word	0x00000002
        /*0030*/ 	.string	""
        /*0030*/ 	.string	"ptxas"
        /*0030*/ 	.string	"Cuda compilation tools, release 13.0, V13.0.88"
        /*0030*/ 	.string	"Build cuda_13.0.r13.0/compiler.36424714_0"
        /*0030*/ 	.string	"-arch sm_100 -m 64 "



//--------------------- .note.nv.cuinfo           --------------------------
	.section	.note.nv.cuinfo,"",@"SHT_NOTE"
	.sectionflags	@"SHF_NOTE_NV_CUINFO"
        /*0018*/ 	.short	0x0002
        /*001a*/ 	.short	0x0064
        /*001c*/ 	.short	0x0082
	.zero		2


//--------------------- .nv.info                  --------------------------
	.section	.nv.info,"",@"SHT_CUDA_INFO"
	.align	4


	//----- nvinfo : EIATTR_REGCOUNT
	.align		4
        /*0000*/ 	.byte	0x04, 0x2f
        /*0002*/ 	.short	(.L_1 - .L_0)
	.align		4
.L_0:
        /*0004*/ 	.word	index@(_Z10scanKernelPiS_i)
        /*0008*/ 	.word	0x0000000d


	//----- nvinfo : EIATTR_FRAME_SIZE
	.align		4
.L_1:
        /*000c*/ 	.byte	0x04, 0x11
        /*000e*/ 	.short	(.L_3 - .L_2)
	.align		4
.L_2:
        /*0010*/ 	.word	index@(_Z10scanKernelPiS_i)
        /*0014*/ 	.word	0x00000000


	//----- nvinfo : EIATTR_REGCOUNT
	.align		4
.L_3:
        /*0018*/ 	.byte	0x04, 0x2f
        /*001a*/ 	.short	(.L_5 - .L_4)
	.align		4
.L_4:
        /*001c*/ 	.word	index@(_Z16scanKernelSimplePKiPii)
        /*0020*/ 	.word	0x0000001a


	//----- nvinfo : EIATTR_FRAME_SIZE
	.align		4
.L_5:
        /*0024*/ 	.byte	0x04, 0x11
        /*0026*/ 	.short	(.L_7 - .L_6)
	.align		4
.L_6:
        /*0028*/ 	.word	index@(_Z16scanKernelSimplePKiPii)
        /*002c*/ 	.word	0x00000000


	//----- nvinfo : EIATTR_MIN_STACK_SIZE
	.align		4
.L_7:
        /*0030*/ 	.byte	0x04, 0x12
        /*0032*/ 	.short	(.L_9 - .L_8)
	.align		4
.L_8:
        /*0034*/ 	.word	index@(_Z16scanKernelSimplePKiPii)
        /*0038*/ 	.word	0x00000000


	//----- nvinfo : EIATTR_MIN_STACK_SIZE
	.align		4
.L_9:
        /*003c*/ 	.byte	0x04, 0x12
        /*003e*/ 	.short	(.L_11 - .L_10)
	.align		4
.L_10:
        /*0040*/ 	.word	index@(_Z10scanKernelPiS_i)
        /*0044*/ 	.word	0x00000000
.L_11:


//--------------------- .nv.compat                --------------------------
	.section	.nv.compat,"",@"SHT_CUDA_COMPAT_INFO"
	.align	4
        /*0000*/ 	.byte	0x02, 0x09, 0x00, 0x00, 0x02, 0x02, 0x01, 0x00, 0x02, 0x05, 0x05, 0x00, 0x03, 0x07, 0x01, 0x01
        /*0010*/ 	.byte	0x02, 0x03, 0x00, 0x00, 0x02, 0x06, 0x01, 0x00, 0x04, 0x0b, 0x08, 0x00, 0x09, 0x00, 0x00, 0x00
        /*0020*/ 	.byte	0x00, 0x00, 0x00, 0x00


//--------------------- .nv.info._Z16scanKernelSimplePKiPii --------------------------
	.section	.nv.info._Z16scanKernelSimplePKiPii,"",@"SHT_CUDA_INFO"
	.sectionflags	@""
	.align	4


	//----- nvinfo : EIATTR_CUDA_API_VERSION
	.align		4
        /*0000*/ 	.byte	0x04, 0x37
        /*0002*/ 	.short	(.L_13 - .L_12)
.L_12:
        /*0004*/ 	.word	0x00000082


	//----- nvinfo : EIATTR_KPARAM_INFO
	.align		4
.L_13:
        /*0008*/ 	.byte	0x04, 0x17
        /*000a*/ 	.short	(.L_15 - .L_14)
.L_14:
        /*000c*/ 	.word	0x00000000
        /*0010*/ 	.short	0x0002
        /*0012*/ 	.short	0x0010
        /*0014*/ 	.byte	0x00, 0xf0, 0x11, 0x00


	//----- nvinfo : EIATTR_KPARAM_INFO
	.align		4
.L_15:
        /*0018*/ 	.byte	0x04, 0x17
        /*001a*/ 	.short	(.L_17 - .L_16)
.L_16:
        /*001c*/ 	.word	0x00000000
        /*0020*/ 	.short	0x0001
        /*0022*/ 	.short	0x0008
        /*0024*/ 	.byte	0x00, 0xf5, 0x21, 0x00


	//----- nvinfo : EIATTR_KPARAM_INFO
	.align		4
.L_17:
        /*0028*/ 	.byte	0x04, 0x17
        /*002a*/ 	.short	(.L_19 - .L_18)
.L_18:
        /*002c*/ 	.word	0x00000000
        /*0030*/ 	.short	0x0000
        /*0032*/ 	.short	0x0000
        /*0034*/ 	.byte	0x00, 0xf5, 0x21, 0x00


	//----- nvinfo : EIATTR_SPARSE_MMA_MASK
	.align		4
.L_19:
        /*0038*/ 	.byte	0x03, 0x50
        /*003a*/ 	.short	0x0000


	//----- nvinfo : EIATTR_MAXREG_COUNT
	.align		4
        /*003c*/ 	.byte	0x03, 0x1b
        /*003e*/ 	.short	0x00ff


	//----- nvinfo : EIATTR_MERCURY_ISA_VERSION
	.align		4
        /*0040*/ 	.byte	0x03, 0x5f
        /*0042*/ 	.short	0x0101


	//----- nvinfo : EIATTR_VRC_CTA_INIT_COUNT
	.align		4
        /*0044*/ 	.byte	0x02, 0x4a
	.zero		1
	.zero		1


	//----- nvinfo : EIATTR_EXIT_INSTR_OFFSETS
	.align		4
        /*0048*/ 	.byte	0x04, 0x1c
        /*004a*/ 	.short	(.L_21 - .L_20)


	//   ....[0]....
.L_20:
        /*004c*/ 	.word	0x00000070


	//   ....[1]....
        /*0050*/ 	.word	0x00000700


	//----- nvinfo : EIATTR_CRS_STACK_SIZE
	.align		4
.L_21:
        /*0054*/ 	.byte	0x04, 0x1e
        /*0056*/ 	.short	(.L_23 - .L_22)
.L_22:
        /*0058*/ 	.word	0x00000000


	//----- nvinfo : EIATTR_CBANK_PARAM_SIZE
	.align		4
.L_23:
        /*005c*/ 	.byte	0x03, 0x19
        /*005e*/ 	.short	0x0014


	//----- nvinfo : EIATTR_PARAM_CBANK
	.align		4
        /*0060*/ 	.byte	0x04, 0x0a
        /*0062*/ 	.short	(.L_25 - .L_24)
	.align		4
.L_24:
        /*0064*/ 	.word	index@(.nv.constant0._Z16scanKernelSimplePKiPii)
        /*0068*/ 	.short	0x0380
        /*006a*/ 	.short	0x0014


	//----- nvinfo : EIATTR_SW_WAR
	.align		4
.L_25:
        /*006c*/ 	.byte	0x04, 0x36
        /*006e*/ 	.short	(.L_27 - .L_26)
.L_26:
        /*0070*/ 	.word	0x00000008
.L_27:


//--------------------- .nv.info._Z10scanKernelPiS_i --------------------------
	.section	.nv.info._Z10scanKernelPiS_i,"",@"SHT_CUDA_INFO"
	.sectionflags	@""
	.align	4


	//----- nvinfo : EIATTR_CUDA_API_VERSION
	.align		4
        /*0000*/ 	.byte	0x04, 0x37
        /*0002*/ 	.short	(.L_29 - .L_28)
.L_28:
        /*0004*/ 	.word	0x00000082


	//----- nvinfo : EIATTR_KPARAM_INFO
	.align		4
.L_29:
        /*0008*/ 	.byte	0x04, 0x17
        /*000a*/ 	.short	(.L_31 - .L_30)
.L_30:
        /*000c*/ 	.word	0x00000000
        /*0010*/ 	.short	0x0002
        /*0012*/ 	.short	0x0010
        /*0014*/ 	.byte	0x00, 0xf0, 0x11, 0x00


	//----- nvinfo : EIATTR_KPARAM_INFO
	.align		4
.L_31:
        /*0018*/ 	.byte	0x04, 0x17
        /*001a*/ 	.short	(.L_33 - .L_32)
.L_32:
        /*001c*/ 	.word	0x00000000
        /*0020*/ 	.short	0x0001
        /*0022*/ 	.short	0x0008
        /*0024*/ 	.byte	0x00, 0xf5, 0x21, 0x00


	//----- nvinfo : EIATTR_KPARAM_INFO
	.align		4
.L_33:
        /*0028*/ 	.byte	0x04, 0x17
        /*002a*/ 	.short	(.L_35 - .L_34)
.L_34:
        /*002c*/ 	.word	0x00000000
        /*0030*/ 	.short	0x0000
        /*0032*/ 	.short	0x0000
        /*0034*/ 	.byte	0x00, 0xf5, 0x21, 0x00


	//----- nvinfo : EIATTR_SPARSE_MMA_MASK
	.align		4
.L_35:
        /*0038*/ 	.byte	0x03, 0x50
        /*003a*/ 	.short	0x0000


	//----- nvinfo : EIATTR_MAXREG_COUNT
	.align		4
        /*003c*/ 	.byte	0x03, 0x1b
        /*003e*/ 	.short	0x00ff


	//----- nvinfo : EIATTR_NUM_BARRIERS
	.align		4
        /*0040*/ 	.byte	0x02, 0x4c
        /*0042*/ 	.byte	0x01
	.zero		1


	//----- nvinfo : EIATTR_MERCURY_ISA_VERSION
	.align		4
        /*0044*/ 	.byte	0x03, 0x5f
        /*0046*/ 	.short	0x0101


	//----- nvinfo : EIATTR_VRC_CTA_INIT_COUNT
	.align		4
        /*0048*/ 	.byte	0x02, 0x4a
	.zero		1
	.zero		1


	//----- nvinfo : EIATTR_EXIT_INSTR_OFFSETS
	.align		4
        /*004c*/ 	.byte	0x04, 0x1c
        /*004e*/ 	.short	(.L_37 - .L_36)


	//   ....[0]....
.L_36:
        /*0050*/ 	.word	0x00000440


	//   ....[1]....
        /*0054*/ 	.word	0x00000470


	//----- nvinfo : EIATTR_CBANK_PARAM_SIZE
	.align		4
.L_37:
        /*0058*/ 	.byte	0x03, 0x19
        /*005a*/ 	.short	0x0014


	//----- nvinfo : EIATTR_PARAM_CBANK
	.align		4
        /*005c*/ 	.byte	0x04, 0x0a
        /*005e*/ 	.short	(.L_39 - .L_38)
	.align		4
.L_38:
        /*0060*/ 	.word	index@(.nv.constant0._Z10scanKernelPiS_i)
        /*0064*/ 	.short	0x0380
        /*0066*/ 	.short	0x0014


	//----- nvinfo : EIATTR_SW_WAR
	.align		4
.L_39:
        /*0068*/ 	.byte	0x04, 0x36
        /*006a*/ 	.short	(.L_41 - .L_40)
.L_40:
        /*006c*/ 	.word	0x00000008
.L_41:


//--------------------- .nv.callgraph             --------------------------
	.section	.nv.callgraph,"",@"SHT_CUDA_CALLGRAPH"
	.align	4
	.sectionentsize	8
	.align		4
        /*0000*/ 	.word	0x00000000
	.align		4
        /*0004*/ 	.word	0xffffffff
	.align		4
        /*0008*/ 	.word	0x00000000
	.align		4
        /*000c*/ 	.word	0xfffffffe
	.align		4
        /*0010*/ 	.word	0x00000000
	.align		4
        /*0014*/ 	.word	0xfffffffd
	.align		4
        /*0018*/ 	.word	0x00000000
	.align		4
        /*001c*/ 	.word	0xfffffffc


//--------------------- .text._Z16scanKernelSimplePKiPii --------------------------
	.section	.text._Z16scanKernelSimplePKiPii,"ax",@progbits
	.align	128
        .global         _Z16scanKernelSimplePKiPii
        .type           _Z16scanKernelSimplePKiPii,@function
        .size           _Z16scanKernelSimplePKiPii,(.L_x_16 - _Z16scanKernelSimplePKiPii)
        .other          _Z16scanKernelSimplePKiPii,@"STO_CUDA_ENTRY STV_DEFAULT"
_Z16scanKernelSimplePKiPii:
.text._Z16scanKernelSimplePKiPii:
[----:B------:R-:W-:Y:S01]  /*0000*/  LDC R1, c[0x0][0x37c] ;  /* 0x0000df00ff017b82 */ /* 0x000fe20000000800 */
[----:B------:R-:W0:Y:S07]  /*0010*/  S2R R2, SR_TID.X ;  /* 0x0000000000027919 */ /* 0x000e2e0000002100 */
[----:B------:R-:W0:Y:S01]  /*0020*/  S2UR UR4, SR_CTAID.X ;  /* 0x00000000000479c3 */ /* 0x000e220000002500 */
[----:B------:R-:W1:Y:S07]  /*0030*/  LDCU UR5, c[0x0][0x390] ;  /* 0x00007200ff0577ac */ /* 0x000e6e0008000800 */
[----:B------:R-:W0:Y:S02]  /*0040*/  LDC R3, c[0x0][0x360] ;  /* 0x0000d800ff037b82 */ /* 0x000e240000000800 */
[----:B0-----:R-:W-:-:S05]  /*0050*/  IMAD R2, R3, UR4, R2 ;  /* 0x0000000403027c24 */ /* 0x001fca000f8e0202 */
[----:B-1----:R-:W-:-:S13]  /*0060*/  ISETP.GE.AND P0, PT, R2, UR5, PT ;  /* 0x0000000502007c0c */ /* 0x002fda000bf06270 */
[----:B------:R-:W-:Y:S05]  /*0070*/  @P0 EXIT ;  /* 0x000000000000094d */ /* 0x000fea0003800000 */
[----:B------:R-:W-:Y:S01]  /*0080*/  ISETP.GE.AND P0, PT, R2, 0x1, PT ;  /* 0x000000010200780c */ /* 0x000fe20003f06270 */
[----:B------:R-:W0:Y:S01]  /*0090*/  LDCU.64 UR6, c[0x0][0x358] ;  /* 0x00006b00ff0677ac */ /* 0x000e220008000a00 */
[----:B------:R-:W-:Y:S01]  /*00a0*/  BSSY.RECONVERGENT B0, `(.L_x_0) ;  /* 0x0000062000007945 */ /* 0x000fe20003800200 */
[----:B------:R-:W-:-:S10]  /*00b0*/  IMAD.MOV.U32 R0, RZ, RZ, RZ ;  /* 0x000000ffff007224 */ /* 0x000fd400078e00ff */
[----:B------:R-:W-:Y:S05]  /*00c0*/  @!P0 BRA `(.L_x_1) ;  /* 0x00000004007c8947 */ /* 0x000fea0003800000 */
[C---:B------:R-:W-:Y:S01]  /*00d0*/  ISETP.GE.U32.AND P1, PT, R2.reuse, 0x10, PT ;  /* 0x000000100200780c */ /* 0x040fe20003f26070 */
[----:B------:R-:W-:Y:S01]  /*00e0*/  BSSY.RECONVERGENT B1, `(.L_x_2) ;  /* 0x000002c000017945 */ /* 0x000fe20003800200 */
[----:B------:R-:W-:Y:S01]  /*00f0*/  LOP3.LUT R23, R2, 0xf, RZ, 0xc0, !PT ;  /* 0x0000000f02177812 */ /* 0x000fe200078ec0ff */
[----:B------:R-:W-:Y:S02]  /*0100*/  IMAD.MOV.U32 R3, RZ, RZ, RZ ;  /* 0x000000ffff037224 */ /* 0x000fe400078e00ff */
[----:B------:R-:W-:Y:S01]  /*0110*/  IMAD.MOV.U32 R0, RZ, RZ, RZ ;  /* 0x000000ffff007224 */ /* 0x000fe200078e00ff */
[----:B------:R-:W-:-:S07]  /*0120*/  ISETP.NE.AND P0, PT, R23, RZ, PT ;  /* 0x000000ff1700720c */ /* 0x000fce0003f05270 */
[----:B------:R-:W-:Y:S06]  /*0130*/  @!P1 BRA `(.L_x_3) ;  /* 0x0000000000989947 */ /* 0x000fec0003800000 */
[----:B------:R-:W1:Y:S01]  /*0140*/  LDCU.64 UR4, c[0x0][0x380] ;  /* 0x00007000ff0477ac */ /* 0x000e620008000a00 */
[----:B------:R-:W-:Y:S01]  /*0150*/  LOP3.LUT R3, R2, 0x7ffffff0, RZ, 0xc0, !PT ;  /* 0x7ffffff002037812 */ /* 0x000fe200078ec0ff */
[----:B------:R-:W-:-:S04]  /*0160*/  IMAD.MOV.U32 R0, RZ, RZ, RZ ;  /* 0x000000ffff007224 */ /* 0x000fc800078e00ff */
[----:B------:R-:W-:Y:S01]  /*0170*/  IMAD.MOV R6, RZ, RZ, -R3 ;  /* 0x000000ffff067224 */ /* 0x000fe200078e0a03 */
[----:B-1----:R-:W-:-:S04]  /*0180*/  UIADD3 UR4, UP0, UPT, UR4, 0x20, URZ ;  /* 0x0000002004047890 */ /* 0x002fc8000ff1e0ff */
[----:B------:R-:W-:Y:S02]  /*0190*/  UIADD3.X UR5, UPT, UPT, URZ, UR5, URZ, UP0, !UPT ;  /* 0x00000005ff057290 */ /* 0x000fe400087fe4ff */
[----:B------:R-:W-:-:S04]  /*01a0*/  IMAD.U32 R12, RZ, RZ, UR4 ;  /* 0x00000004ff0c7e24 */ /* 0x000fc8000f8e00ff */
[----:B------:R-:W-:-:S07]  /*01b0*/  IMAD.U32 R5, RZ, RZ, UR5 ;  /* 0x00000005ff057e24 */ /* 0x000fce000f8e00ff */
.L_x_4:
[----:B------:R-:W-:-:S05]  /*01c0*/  IMAD.MOV.U32 R4, RZ, RZ, R12 ;  /* 0x000000ffff047224 */ /* 0x000fca00078e000c */
[----:B0-----:R-:W2:Y:S04]  /*01d0*/  LDG.E R11, desc[UR6][R4.64+-0x20] ;  /* 0xffffe006040b7981 */ /* 0x001ea8000c1e1900 */
[----:B------:R-:W2:Y:S04]  /*01e0*/  LDG.E R12, desc[UR6][R4.64+-0x1c] ;  /* 0xffffe406040c7981 */ /* 0x000ea8000c1e1900 */
[----:B------:R-:W3:Y:S04]  /*01f0*/  LDG.E R14, desc[UR6][R4.64+-0x18] ;  /* 0xffffe806040e7981 */ /* 0x000ee8000c1e1900 */
[----:B------:R-:W3:Y:S04]  /*0200*/  LDG.E R13, desc[UR6][R4.64+-0x14] ;  /* 0xffffec06040d7981 */ /* 0x000ee8000c1e1900 */
[----:B------:R-:W4:Y:S04]  /*0210*/  LDG.E R16, desc[UR6][R4.64+-0x10] ;  /* 0xfffff00604107981 */ /* 0x000f28000c1e1900 */
[----:B------:R-:W4:Y:S04]  /*0220*/  LDG.E R15, desc[UR6][R4.64+-0xc] ;  /* 0xfffff406040f7981 */ /* 0x000f28000c1e1900 */
[----:B------:R-:W5:Y:S04]  /*0230*/  LDG.E R18, desc[UR6][R4.64+-0x8] ;  /* 0xfffff80604127981 */ /* 0x000f68000c1e1900 */
        /* <DEDUP_REMOVED lines=8> */
[----:B------:R0:W5:Y:S01]  /*02c0*/  LDG.E R7, desc[UR6][R4.64+0x1c] ;  /* 0x00001c0604077981 */ /* 0x000162000c1e1900 */
[----:B------:R-:W-:-:S05]  /*02d0*/  VIADD R6, R6, 0x10 ;  /* 0x0000001006067836 */ /* 0x000fca0000000000 */
[----:B------:R-:W-:Y:S02]  /*02e0*/  ISETP.NE.AND P1, PT, R6, RZ, PT ;  /* 0x000000ff0600720c */ /* 0x000fe40003f25270 */
[----:B--2---:R-:W-:Y:S02]  /*02f0*/  IADD3 R11, PT, PT, R12, R11, R0 ;  /* 0x0000000b0c0b7210 */ /* 0x004fe40007ffe000 */
[----:B------:R-:W-:-:S05]  /*0300*/  IADD3 R12, P2, PT, R4, 0x40, RZ ;  /* 0x00000040040c7810 */ /* 0x000fca0007f5e0ff */
[----:B0-----:R-:W-:Y:S01]  /*0310*/  IMAD.X R5, RZ, RZ, R5, P2 ;  /* 0x000000ffff057224 */ /* 0x001fe200010e0605 */
[----:B---3--:R-:W-:-:S04]  /*0320*/  IADD3 R11, PT, PT, R13, R14, R11 ;  /* 0x0000000e0d0b7210 */ /* 0x008fc80007ffe00b */
[----:B----4-:R-:W-:-:S04]  /*0330*/  IADD3 R11, PT, PT, R15, R16, R11 ;  /* 0x000000100f0b7210 */ /* 0x010fc80007ffe00b */
[----:B-----5:R-:W-:-:S04]  /*0340*/  IADD3 R11, PT, PT, R17, R18, R11 ;  /* 0x00000012110b7210 */ /* 0x020fc80007ffe00b */
[----:B------:R-:W-:-:S04]  /*0350*/  IADD3 R11, PT, PT, R19, R20, R11 ;  /* 0x00000014130b7210 */ /* 0x000fc80007ffe00b */
[----:B------:R-:W-:-:S04]  /*0360*/  IADD3 R11, PT, PT, R21, R22, R11 ;  /* 0x00000016150b7210 */ /* 0x000fc80007ffe00b */
[----:B------:R-:W-:-:S04]  /*0370*/  IADD3 R9, PT, PT, R10, R9, R11 ;  /* 0x000000090a097210 */ /* 0x000fc80007ffe00b */
[----:B------:R-:W-:Y:S01]  /*0380*/  IADD3 R0, PT, PT, R7, R8, R9 ;  /* 0x0000000807007210 */ /* 0x000fe20007ffe009 */
[----:B------:R-:W-:Y:S06]  /*0390*/  @P1 BRA `(.L_x_4) ;  /* 0xfffffffc00881947 */ /* 0x000fec000383ffff */
.L_x_3:
[----:B0-----:R-:W-:Y:S05]  /*03a0*/  BSYNC.RECONVERGENT B1 ;  /* 0x0000000000017941 */ /* 0x001fea0003800200 */
.L_x_2:
[----:B------:R-:W-:Y:S05]  /*03b0*/  @!P0 BRA `(.L_x_1) ;  /* 0x0000000000c08947 */ /* 0x000fea0003800000 */
[----:B------:R-:W-:Y:S01]  /*03c0*/  ISETP.GE.U32.AND P0, PT, R23, 0x8, PT ;  /* 0x000000081700780c */ /* 0x000fe20003f06070 */
[----:B------:R-:W-:Y:S01]  /*03d0*/  BSSY.RECONVERGENT B1, `(.L_x_5) ;  /* 0x0000013000017945 */ /* 0x000fe20003800200 */
[----:B------:R-:W-:-:S04]  /*03e0*/  LOP3.LUT R14, R2, 0x7, RZ, 0xc0, !PT ;  /* 0x00000007020e7812 */ /* 0x000fc800078ec0ff */
[----:B------:R-:W-:-:S07]  /*03f0*/  ISETP.NE.AND P1, PT, R14, RZ, PT ;  /* 0x000000ff0e00720c */ /* 0x000fce0003f25270 */
[----:B------:R-:W-:Y:S06]  /*0400*/  @!P0 BRA `(.L_x_6) ;  /* 0x00000000003c8947 */ /* 0x000fec0003800000 */
[----:B------:R-:W0:Y:S02]  /*0410*/  LDC.64 R4, c[0x0][0x380] ;  /* 0x0000e000ff047b82 */ /* 0x000e240000000a00 */
[----:B0-----:R-:W-:-:S05]  /*0420*/  IMAD.WIDE.U32 R4, R3, 0x4, R4 ;  /* 0x0000000403047825 */ /* 0x001fca00078e0004 */
[----:B------:R-:W2:Y:S04]  /*0430*/  LDG.E R7, desc[UR6][R4.64] ;  /* 0x0000000604077981 */ /* 0x000ea8000c1e1900 */
[----:B------:R-:W2:Y:S04]  /*0440*/  LDG.E R6, desc[UR6][R4.64+0x4] ;  /* 0x0000040604067981 */ /* 0x000ea8000c1e1900 */
[----:B------:R-:W3:Y:S04]  /*0450*/  LDG.E R9, desc[UR6][R4.64+0x8] ;  /* 0x0000080604097981 */ /* 0x000ee8000c1e1900 */
[----:B------:R-:W3:Y:S04]  /*0460*/  LDG.E R8, desc[UR6][R4.64+0xc] ;  /* 0x00000c0604087981 */ /* 0x000ee8000c1e1900 */
[----:B------:R-:W4:Y:S04]  /*0470*/  LDG.E R11, desc[UR6][R4.64+0x10] ;  /* 0x00001006040b7981 */ /* 0x000f28000c1e1900 */
[----:B------:R-:W4:Y:S04]  /*0480*/  LDG.E R10, desc[UR6][R4.64+0x14] ;  /* 0x00001406040a7981 */ /* 0x000f28000c1e1900 */
[----:B------:R-:W5:Y:S04]  /*0490*/  LDG.E R13, desc[UR6][R4.64+0x18] ;  /* 0x00001806040d7981 */ /* 0x000f68000c1e1900 */
[----:B------:R-:W5:Y:S01]  /*04a0*/  LDG.E R12, desc[UR6][R4.64+0x1c] ;  /* 0x00001c06040c7981 */ /* 0x000f62000c1e1900 */
[----:B------:R-:W-:Y:S01]  /*04b0*/  VIADD R3, R3, 0x8 ;  /* 0x0000000803037836 */ /* 0x000fe20000000000 */
[----:B--2---:R-:W-:-:S04]  /*04c0*/  IADD3 R6, PT, PT, R6, R7, R0 ;  /* 0x0000000706067210 */ /* 0x004fc80007ffe000 */
[----:B---3--:R-:W-:-:S04]  /*04d0*/  IADD3 R6, PT, PT, R8, R9, R6 ;  /* 0x0000000908067210 */ /* 0x008fc80007ffe006 */
[----:B----4-:R-:W-:-:S04]  /*04e0*/  IADD3 R6, PT, PT, R10, R11, R6 ;  /* 0x0000000b0a067210 */ /* 0x010fc80007ffe006 */
[----:B-----5:R-:W-:-:S07]  /*04f0*/  IADD3 R0, PT, PT, R12, R13, R6 ;  /* 0x0000000d0c007210 */ /* 0x020fce0007ffe006 */
.L_x_6:
[----:B------:R-:W-:Y:S05]  /*0500*/  BSYNC.RECONVERGENT B1 ;  /* 0x0000000000017941 */ /* 0x000fea0003800200 */
.L_x_5:
        /* <DEDUP_REMOVED lines=11> */
[----:B------:R-:W3:Y:S01]  /*05c0*/  LDG.E R10, desc[UR6][R4.64+0xc] ;  /* 0x00000c06040a7981 */ /* 0x000ee2000c1e1900 */
[----:B------:R-:W-:Y:S01]  /*05d0*/  VIADD R3, R3, 0x4 ;  /* 0x0000000403037836 */ /* 0x000fe20000000000 */
[----:B--2---:R-:W-:-:S04]  /*05e0*/  IADD3 R0, PT, PT, R8, R7, R0 ;  /* 0x0000000708007210 */ /* 0x004fc80007ffe000 */
[----:B---3--:R-:W-:-:S07]  /*05f0*/  IADD3 R0, PT, PT, R10, R9, R0 ;  /* 0x000000090a007210 */ /* 0x008fce0007ffe000 */
.L_x_8:
[----:B------:R-:W-:Y:S05]  /*0600*/  BSYNC.RECONVERGENT B1 ;  /* 0x0000000000017941 */ /* 0x000fea0003800200 */
.L_x_7:
[----:B------:R-:W-:Y:S05]  /*0610*/  @!P1 BRA `(.L_x_1) ;  /* 0x0000000000289947 */ /* 0x000fea0003800000 */
[----:B------:R-:W0:Y:S01]  /*0620*/  LDC.64 R4, c[0x0][0x380] ;  /* 0x0000e000ff047b82 */ /* 0x000e220000000a00 */
[----:B------:R-:W-:Y:S02]  /*0630*/  IMAD.MOV R6, RZ, RZ, -R6 ;  /* 0x000000ffff067224 */ /* 0x000fe400078e0a06 */
[----:B0-----:R-:W-:-:S07]  /*0640*/  IMAD.WIDE.U32 R4, R3, 0x4, R4 ;  /* 0x0000000403047825 */ /* 0x001fce00078e0004 */
.L_x_9:
[----:B------:R0:W2:Y:S01]  /*0650*/  LDG.E R3, desc[UR6][R4.64] ;  /* 0x0000000604037981 */ /* 0x0000a2000c1e1900 */
[----:B------:R-:W-:-:S05]  /*0660*/  VIADD R6, R6, 0x1 ;  /* 0x0000000106067836 */ /* 0x000fca0000000000 */
[----:B------:R-:W-:Y:S02]  /*0670*/  ISETP.NE.AND P0, PT, R6, RZ, PT ;  /* 0x000000ff0600720c */ /* 0x000fe40003f05270 */
[----:B0-----:R-:W-:-:S05]  /*0680*/  IADD3 R4, P1, PT, R4, 0x4, RZ ;  /* 0x0000000404047810 */ /* 0x001fca0007f3e0ff */
[----:B------:R-:W-:Y:S02]  /*0690*/  IMAD.X R5, RZ, RZ, R5, P1 ;  /* 0x000000ffff057224 */ /* 0x000fe400008e0605 */
[----:B--2---:R-:W-:-:S04]  /*06a0*/  IMAD.IADD R0, R3, 0x1, R0 ;  /* 0x0000000103007824 */ /* 0x004fc800078e0200 */
[----:B------:R-:W-:Y:S05]  /*06b0*/  @P0 BRA `(.L_x_9) ;  /* 0xfffffffc00e40947 */ /* 0x000fea000383ffff */
.L_x_1:
[----:B0-----:R-:W-:Y:S05]  /*06c0*/  BSYNC.RECONVERGENT B0 ;  /* 0x0000000000007941 */ /* 0x001fea0003800200 */
.L_x_0:
[----:B------:R-:W0:Y:S02]  /*06d0*/  LDC.64 R4, c[0x0][0x388] ;  /* 0x0000e200ff047b82 */ /* 0x000e240000000a00 */
[----:B0-----:R-:W-:-:S05]  /*06e0*/  IMAD.WIDE R2, R2, 0x4, R4 ;  /* 0x0000000402027825 */ /* 0x001fca00078e0204 */
[----:B------:R-:W-:Y:S01]  /*06f0*/  STG.E desc[UR6][R2.64], R0 ;  /* 0x0000000002007986 */ /* 0x000fe2000c101906 */
[----:B------:R-:W-:Y:S05]  /*0700*/  EXIT ;  /* 0x000000000000794d */ /* 0x000fea0003800000 */
.L_x_10:
[----:B------:R-:W-:-:S00]  /*0710*/  BRA `(.L_x_10) ;  /* 0xfffffffc00fc7947 */ /* 0x000fc0000383ffff */
[----:B------:R-:W-:-:S00]  /*0720*/  NOP ;  /* 0x0000000000007918 */ /* 0x000fc00000000000 */
        /* <DEDUP_REMOVED lines=13> */
.L_x_16:


//--------------------- .text._Z10scanKernelPiS_i --------------------------
	.section	.text._Z10scanKernelPiS_i,"ax",@progbits
	.align	128
        .global         _Z10scanKernelPiS_i
        .type           _Z10scanKernelPiS_i,@function
        .size           _Z10scanKernelPiS_i,(.L_x_17 - _Z10scanKernelPiS_i)
        .other          _Z10scanKernelPiS_i,@"STO_CUDA_ENTRY STV_DEFAULT"
_Z10scanKernelPiS_i:
.text._Z10scanKernelPiS_i:
[----:B------:R-:W-:Y:S01]  /*0000*/  LDC R1, c[0x0][0x37c] ;  /* 0x0000df00ff017b82 */ /* 0x000fe20000000800 */
[----:B------:R-:W0:Y:S01]  /*0010*/  S2R R10, SR_TID.X ;  /* 0x00000000000a7919 */ /* 0x000e220000002100 */
[----:B------:R-:W1:Y:S06]  /*0020*/  LDCU UR6, c[0x0][0x390] ;  /* 0x00007200ff0677ac */ /* 0x000e6c0008000800 */
[----:B------:R-:W2:Y:S01]  /*0030*/  LDC.64 R2, c[0x0][0x380] ;  /* 0x0000e000ff027b82 */ /* 0x000ea20000000a00 */
[----:B------:R-:W3:Y:S07]  /*0040*/  LDCU.64 UR8, c[0x0][0x358] ;  /* 0x00006b00ff0877ac */ /* 0x000eee0008000a00 */
[----:B------:R-:W4:Y:S08]  /*0050*/  S2UR UR5, SR_CgaCtaId ;  /* 0x00000000000579c3 */ /* 0x000f300000008800 */
[----:B------:R-:W5:Y:S01]  /*0060*/  LDC R8, c[0x0][0x390] ;  /* 0x0000e400ff087b82 */ /* 0x000f620000000800 */
[----:B0-----:R-:W-:-:S04]  /*0070*/  IMAD.SHL.U32 R5, R10, 0x2, RZ ;  /* 0x000000020a057824 */ /* 0x001fc800078e00ff */
[C---:B------:R-:W-:Y:S01]  /*0080*/  VIADD R4, R5.reuse, 0x1 ;  /* 0x0000000105047836 */ /* 0x040fe20000000000 */
[C---:B-1----:R-:W-:Y:S01]  /*0090*/  ISETP.GE.AND P2, PT, R5.reuse, UR6, PT ;  /* 0x0000000605007c0c */ /* 0x042fe2000bf46270 */
[----:B--2---:R-:W-:-:S03]  /*00a0*/  IMAD.WIDE.U32 R2, R5, 0x4, R2 ;  /* 0x0000000405027825 */ /* 0x004fc600078e0002 */
[----:B------:R-:W-:-:S09]  /*00b0*/  ISETP.GE.AND P3, PT, R4, UR6, PT ;  /* 0x0000000604007c0c */ /* 0x000fd2000bf66270 */
[----:B---3--:R-:W2:Y:S04]  /*00c0*/  @!P2 LDG.E R7, desc[UR8][R2.64] ;  /* 0x000000080207a981 */ /* 0x008ea8000c1e1900 */
[----:B------:R0:W3:Y:S01]  /*00d0*/  @!P3 LDG.E R9, desc[UR8][R2.64+0x4] ;  /* 0x000004080209b981 */ /* 0x0000e2000c1e1900 */
[----:B------:R-:W-:Y:S01]  /*00e0*/  UMOV UR4, 0x400 ;  /* 0x0000040000047882 */ /* 0x000fe20000000000 */
[----:B------:R-:W-:Y:S01]  /*00f0*/  ISETP.NE.AND P0, PT, R10, RZ, PT ;  /* 0x000000ff0a00720c */ /* 0x000fe20003f05270 */
[----:B----4-:R-:W-:Y:S01]  /*0100*/  ULEA UR4, UR5, UR4, 0x18 ;  /* 0x0000000405047291 */ /* 0x010fe2000f8ec0ff */
[----:B-----5:R-:W-:Y:S01]  /*0110*/  ISETP.GE.AND P1, PT, R8, 0x2, PT ;  /* 0x000000020800780c */ /* 0x020fe20003f26270 */
[----:B------:R-:W-:-:S04]  /*0120*/  USHF.R.S32.HI UR5, URZ, 0x1, UR6 ;  /* 0x00000001ff057899 */ /* 0x000fc80008011406 */
[----:B------:R-:W-:Y:S01]  /*0130*/  LEA R0, R10, UR4, 0x3 ;  /* 0x000000040a007c11 */ /* 0x000fe2000f8e18ff */
[----:B------:R-:W-:Y:S01]  /*0140*/  UISETP.GE.AND UP0, UPT, UR5, 0x1, UPT ;  /* 0x000000010500788c */ /* 0x000fe2000bf06270 */
[----:B0-----:R-:W-:-:S03]  /*0150*/  IMAD.MOV.U32 R3, RZ, RZ, 0x1 ;  /* 0x00000001ff037424 */ /* 0x001fc600078e00ff */
[----:B--2---:R0:W-:Y:S04]  /*0160*/  @!P2 STS [R0], R7 ;  /* 0x000000070000a388 */ /* 0x0041e80000000800 */
[----:B---3--:R0:W-:Y:S04]  /*0170*/  @!P3 STS [R0+0x4], R9 ;  /* 0x000004090000b388 */ /* 0x0081e80000000800 */
[----:B------:R0:W-:Y:S04]  /*0180*/  @P2 STS [R0], RZ ;  /* 0x000000ff00002388 */ /* 0x0001e80000000800 */
[----:B------:R0:W-:Y:S01]  /*0190*/  @P3 STS [R0+0x4], RZ ;  /* 0x000004ff00003388 */ /* 0x0001e20000000800 */
[----:B------:R-:W-:Y:S05]  /*01a0*/  BRA.U !UP0, `(.L_x_11) ;  /* 0x00000001083c7547 */ /* 0x000fea000b800000 */
[----:B------:R-:W-:-:S07]  /*01b0*/  IMAD.MOV.U32 R3, RZ, RZ, 0x1 ;  /* 0x00000001ff037424 */ /* 0x000fce00078e00ff */
.L_x_12:
[----:B------:R-:W-:Y:S01]  /*01c0*/  BAR.SYNC.DEFER_BLOCKING 0x0 ;  /* 0x0000000000007b1d */ /* 0x000fe20000010000 */
[----:B------:R-:W-:Y:S01]  /*01d0*/  ISETP.GE.AND P2, PT, R10, UR5, PT ;  /* 0x000000050a007c0c */ /* 0x000fe2000bf46270 */
[----:B------:R-:W-:Y:S02]  /*01e0*/  UISETP.GT.U32.AND UP0, UPT, UR5, 0x1, UPT ;  /* 0x000000010500788c */ /* 0x000fe4000bf04070 */
[----:B------:R-:W-:-:S07]  /*01f0*/  USHF.R.U32.HI UR6, URZ, 0x1, UR5 ;  /* 0x00000001ff067899 */ /* 0x000fce0008011605 */
[----:B------:R-:W-:-:S03]  /*0200*/  UMOV UR5, UR6 ;  /* 0x0000000600057c82 */ /* 0x000fc60008000000 */
[----:B------:R-:W-:-:S05]  /*0210*/  @!P2 IMAD R2, R4, R3, RZ ;  /* 0x000000030402a224 */ /* 0x000fca00078e02ff */
[----:B------:R-:W-:-:S05]  /*0220*/  @!P2 LEA R2, R2, UR4, 0x2 ;  /* 0x000000040202ac11 */ /* 0x000fca000f8e10ff */
[C---:B-1----:R-:W-:Y:S02]  /*0230*/  @!P2 IMAD R6, R3.reuse, 0x4, R2 ;  /* 0x000000040306a824 */ /* 0x042fe400078e0202 */
[----:B------:R-:W-:Y:S01]  /*0240*/  @!P2 LDS R2, [R2+-0x4] ;  /* 0xfffffc000202a984 */ /* 0x000fe20000000800 */
[----:B------:R-:W-:-:S03]  /*0250*/  IMAD.SHL.U32 R3, R3, 0x2, RZ ;  /* 0x0000000203037824 */ /* 0x000fc600078e00ff */
[----:B0-----:R-:W0:Y:S02]  /*0260*/  @!P2 LDS R7, [R6+-0x4] ;  /* 0xfffffc000607a984 */ /* 0x001e240000000800 */
[----:B0-----:R-:W-:-:S05]  /*0270*/  @!P2 IMAD.IADD R7, R2, 0x1, R7 ;  /* 0x000000010207a824 */ /* 0x001fca00078e0207 */
[----:B------:R1:W-:Y:S01]  /*0280*/  @!P2 STS [R6+-0x4], R7 ;  /* 0xfffffc070600a388 */ /* 0x0003e20000000800 */
[----:B------:R-:W-:Y:S05]  /*0290*/  BRA.U UP0, `(.L_x_12) ;  /* 0xfffffffd00c87547 */ /* 0x000fea000b83ffff */
.L_x_11:
[----:B------:R-:W-:-:S05]  /*02a0*/  @!P0 LEA R2, R8, UR4, 0x2 ;  /* 0x0000000408028c11 */ /* 0x000fca000f8e10ff */
[----:B------:R2:W-:Y:S01]  /*02b0*/  @!P0 STS [R2+-0x4], RZ ;  /* 0xfffffcff02008388 */ /* 0x0005e20000000800 */
[----:B------:R-:W-:Y:S05]  /*02c0*/  @!P1 BRA `(.L_x_13) ;  /* 0x0000000000409947 */ /* 0x000fea0003800000 */
[----:B------:R-:W3:Y:S01]  /*02d0*/  LDC R8, c[0x0][0x390] ;  /* 0x0000e400ff087b82 */ /* 0x000ee20000000800 */
[----:B------:R-:W-:-:S05]  /*02e0*/  UMOV UR5, 0x1 ;  /* 0x0000000100057882 */ /* 0x000fca0000000000 */
.L_x_14:
[----:B------:R-:W-:Y:S01]  /*02f0*/  BAR.SYNC.DEFER_BLOCKING 0x0 ;  /* 0x0000000000007b1d */ /* 0x000fe20000010000 */
[----:B------:R-:W-:Y:S01]  /*0300*/  ISETP.GE.U32.AND P0, PT, R10, UR5, PT ;  /* 0x000000050a007c0c */ /* 0x000fe2000bf06070 */
[----:B------:R-:W-:Y:S01]  /*0310*/  USHF.L.U32 UR5, UR5, 0x1, URZ ;  /* 0x0000000105057899 */ /* 0x000fe200080006ff */
[----:B------:R-:W-:-:S11]  /*0320*/  SHF.R.U32.HI R3, RZ, 0x1, R3 ;  /* 0x00000001ff037819 */ /* 0x000fd60000011603 */
[----:B--2---:R-:W-:-:S05]  /*0330*/  @!P0 IMAD R2, R4, R3, RZ ;  /* 0x0000000304028224 */ /* 0x004fca00078e02ff */
[----:B------:R-:W-:-:S05]  /*0340*/  @!P0 LEA R2, R2, UR4, 0x2 ;  /* 0x0000000402028c11 */ /* 0x000fca000f8e10ff */
[----:B01----:R-:W-:Y:S01]  /*0350*/  @!P0 IMAD R7, R3, 0x4, R2 ;  /* 0x0000000403078824 */ /* 0x003fe200078e0202 */
[----:B------:R-:W-:Y:S04]  /*0360*/  @!P0 LDS R6, [R2+-0x4] ;  /* 0xfffffc0002068984 */ /* 0x000fe80000000800 */
[----:B------:R-:W0:Y:S02]  /*0370*/  @!P0 LDS R9, [R7+-0x4] ;  /* 0xfffffc0007098984 */ /* 0x000e240000000800 */
[----:B0-----:R-:W-:Y:S02]  /*0380*/  @!P0 IMAD.IADD R6, R6, 0x1, R9 ;  /* 0x0000000106068824 */ /* 0x001fe400078e0209 */
[----:B------:R4:W-:Y:S04]  /*0390*/  @!P0 STS [R2+-0x4], R9 ;  /* 0xfffffc0902008388 */ /* 0x0009e80000000800 */
[----:B------:R4:W-:Y:S01]  /*03a0*/  @!P0 STS [R7+-0x4], R6 ;  /* 0xfffffc0607008388 */ /* 0x0009e20000000800 */
[----:B---3--:R-:W-:-:S13]  /*03b0*/  ISETP.LE.AND P0, PT, R8, UR5, PT ;  /* 0x0000000508007c0c */ /* 0x008fda000bf03270 */
[----:B----4-:R-:W-:Y:S05]  /*03c0*/  @!P0 BRA `(.L_x_14) ;  /* 0xfffffffc00c88947 */ /* 0x010fea000383ffff */
.L_x_13:
[----:B------:R-:W-:Y:S01]  /*03d0*/  BAR.SYNC.DEFER_BLOCKING 0x0 ;  /* 0x0000000000007b1d */ /* 0x000fe20000010000 */
[-C--:B------:R-:W-:Y:S02]  /*03e0*/  ISETP.GE.AND P0, PT, R5, R8.reuse, PT ;  /* 0x000000080500720c */ /* 0x080fe40003f06270 */
[----:B------:R-:W-:-:S05]  /*03f0*/  ISETP.GE.AND P1, PT, R4, R8, PT ;  /* 0x000000080400720c */ /* 0x000fca0003f26270 */
[----:B--2---:R-:W2:Y:S06]  /*0400*/  LDC.64 R2, c[0x0][0x388] ;  /* 0x0000e200ff027b82 */ /* 0x004eac0000000a00 */
[----:B01----:R-:W0:Y:S01]  /*0410*/  @!P0 LDS R7, [R0] ;  /* 0x0000000000078984 */ /* 0x003e220000000800 */
[----:B--2---:R-:W-:-:S05]  /*0420*/  IMAD.WIDE.U32 R2, R5, 0x4, R2 ;  /* 0x0000000405027825 */ /* 0x004fca00078e0002 */
[----:B0-----:R0:W-:Y:S01]  /*0430*/  @!P0 STG.E desc[UR8][R2.64], R7 ;  /* 0x0000000702008986 */ /* 0x0011e2000c101908 */
[----:B------:R-:W-:Y:S05]  /*0440*/  @P1 EXIT ;  /* 0x000000000000194d */ /* 0x000fea0003800000 */
[----:B------:R-:W1:Y:S04]  /*0450*/  LDS R5, [R0+0x4] ;  /* 0x0000040000057984 */ /* 0x000e680000000800 */
[----:B-1----:R-:W-:Y:S01]  /*0460*/  STG.E desc[UR8][R2.64+0x4], R5 ;  /* 0x0000040502007986 */ /* 0x002fe2000c101908 */
[----:B------:R-:W-:Y:S05]  /*0470*/  EXIT ;  /* 0x000000000000794d */ /* 0x000fea0003800000 */
.L_x_15:
        /* <DEDUP_REMOVED lines=16> */
.L_x_17:


//--------------------- .nv.shared._Z16scanKernelSimplePKiPii --------------------------
	.section	.nv.shared._Z16scanKernelSimplePKiPii,"aw",@nobits
	.sectionflags	@""
	.align	16
	.zero		1024


//--------------------- .nv.shared.reserved.0     --------------------------
	.section	.nv.shared.reserved.0,"aw",@nobits
	.weak		__nv_reservedSMEM_offset_0_alias
	.size		__nv_reservedSMEM_offset_0_alias, 0, 64
	.other		__nv_reservedSMEM_offset_0_alias,@"STO_CUDA_RESERVED_SHARED STV_DEFAULT"
__nv_reservedSMEM_offset_0_alias:
	.zero		0
	.zero		64


//--------------------- .nv.shared._Z10scanKernelPiS_i --------------------------
	.section	.nv.shared._Z10scanKernelPiS_i,"aw",@nobits
	.sectionflags	@""
	.align	16
	.zero		1024


//--------------------- .nv.constant0._Z16scanKernelSimplePKiPii --------------------------
	.section	.nv.constant0._Z16scanKernelSimplePKiPii,"a",@progbits
	.sectionflags	@""
	.align	4
.nv.constant0._Z16scanKernelSimplePKiPii:
	.zero		916


//--------------------- .nv.constant0._Z10scanKernelPiS_i --------------------------
	.section	.nv.constant0._Z10scanKernelPiS_i,"a",@progbits
	.sectionflags	@""
	.align	4
.nv.constant0._Z10scanKernelPiS_i:
	.zero		916


//--------------------- SYMBOLS --------------------------

	.type		.nv.reservedSmem.offset0,@object
	.size		.nv.reservedSmem.offset0,0x4
	.type		.nv.reservedSmem.cap,@object
	.size		.nv.reservedSmem.cap,0x4
